	.headerflags	@"EF_CUDA_TEXMODE_UNIFIED EF_CUDA_64BIT_ADDRESS EF_CUDA_ACCELERATORS EF_CUDA_SM90 EF_CUDA_VIRTUAL_SM(EF_CUDA_SM90)"
	.elftype	@"ET_EXEC"


//--------------------- .nv.info                  --------------------------
	.section	.nv.info,"",@"SHT_CUDA_INFO"
	.align	4


	//----- nvinfo : EIATTR_REGCOUNT
	.align		4
        /*0000*/ 	.byte	0x04, 0x2f
        /*0002*/ 	.short	(.L_1 - .L_0)
	.align		4
.L_0:
        /*0004*/ 	.word	index@(triton_poi_fused__unsafe_index_add_convolution_mul_sigmoid_sub_71)
        /*0008*/ 	.word	0x00000018


	//----- nvinfo : EIATTR_MIN_STACK_SIZE
	.align		4
.L_1:
        /*000c*/ 	.byte	0x04, 0x12
        /*000e*/ 	.short	(.L_3 - .L_2)
	.align		4
.L_2:
        /*0010*/ 	.word	index@(triton_poi_fused__unsafe_index_add_convolution_mul_sigmoid_sub_71)
        /*0014*/ 	.word	0x00000000


	//----- nvinfo : EIATTR_FRAME_SIZE
	.align		4
.L_3:
        /*0018*/ 	.byte	0x04, 0x11
        /*001a*/ 	.short	(.L_5 - .L_4)
	.align		4
.L_4:
        /*001c*/ 	.word	index@(triton_poi_fused__unsafe_index_add_convolution_mul_sigmoid_sub_71)
        /*0020*/ 	.word	0x00000000


	//----- nvinfo : EIATTR_MIN_STACK_SIZE
	.align		4
.L_5:
        /*0024*/ 	.byte	0x04, 0x12
        /*0026*/ 	.short	(.L_7 - .L_6)
	.align		4
.L_6:
        /*0028*/ 	.word	index@(triton_poi_fused__unsafe_index_add_convolution_mul_sigmoid_sub_71)
        /*002c*/ 	.word	0x00000000
.L_7:


//--------------------- .nv.info.triton_poi_fused__unsafe_index_add_convolution_mul_sigmoid_sub_71 --------------------------
	.section	.nv.info.triton_poi_fused__unsafe_index_add_convolution_mul_sigmoid_sub_71,"",@"SHT_CUDA_INFO"
	.sectionflags	@""
	.align	4


	//----- nvinfo : EIATTR_CUDA_API_VERSION
	.align		4
        /*0000*/ 	.byte	0x04, 0x37
        /*0002*/ 	.short	(.L_9 - .L_8)
.L_8:
        /*0004*/ 	.word	0x0000007c


	//----- nvinfo : EIATTR_KPARAM_INFO
	.align		4
.L_9:
        /*0008*/ 	.byte	0x04, 0x17
        /*000a*/ 	.short	(.L_11 - .L_10)
.L_10:
        /*000c*/ 	.word	0x00000000
        /*0010*/ 	.short	0x000b
        /*0012*/ 	.short	0x0058
        /*0014*/ 	.byte	0x00, 0xf0, 0x11, 0x00


	//----- nvinfo : EIATTR_KPARAM_INFO
	.align		4
.L_11:
        /*0018*/ 	.byte	0x04, 0x17
        /*001a*/ 	.short	(.L_13 - .L_12)
.L_12:
        /*001c*/ 	.word	0x00000000
        /*0020*/ 	.short	0x000a
        /*0022*/ 	.short	0x0050
        /*0024*/ 	.byte	0x00, 0xf4, 0x21, 0x00


	//----- nvinfo : EIATTR_KPARAM_INFO
	.align		4
.L_13:
        /*0028*/ 	.byte	0x04, 0x17
        /*002a*/ 	.short	(.L_15 - .L_14)
.L_14:
        /*002c*/ 	.word	0x00000000
        /*0030*/ 	.short	0x0009
        /*0032*/ 	.short	0x0048
        /*0034*/ 	.byte	0x00, 0xf4, 0x21, 0x00


	//----- nvinfo : EIATTR_KPARAM_INFO
	.align		4
.L_15:
        /*0038*/ 	.byte	0x04, 0x17
        /*003a*/ 	.short	(.L_17 - .L_16)
.L_16:
        /*003c*/ 	.word	0x00000000
        /*0040*/ 	.short	0x0008
        /*0042*/ 	.short	0x0040
        /*0044*/ 	.byte	0x00, 0xf4, 0x21, 0x00


	//----- nvinfo : EIATTR_KPARAM_INFO
	.align		4
.L_17:
        /*0048*/ 	.byte	0x04, 0x17
        /*004a*/ 	.short	(.L_19 - .L_18)
.L_18:
        /*004c*/ 	.word	0x00000000
        /*0050*/ 	.short	0x0007
        /*0052*/ 	.short	0x0038
        /*0054*/ 	.byte	0x00, 0xf4, 0x21, 0x00


	//----- nvinfo : EIATTR_KPARAM_INFO
	.align		4
.L_19:
        /*0058*/ 	.byte	0x04, 0x17
        /*005a*/ 	.short	(.L_21 - .L_20)
.L_20:
        /*005c*/ 	.word	0x00000000
        /*0060*/ 	.short	0x0006
        /*0062*/ 	.short	0x0030
        /*0064*/ 	.byte	0x00, 0xf4, 0x21, 0x00


	//----- nvinfo : EIATTR_KPARAM_INFO
	.align		4
.L_21:
        /*0068*/ 	.byte	0x04, 0x17
        /*006a*/ 	.short	(.L_23 - .L_22)
.L_22:
        /*006c*/ 	.word	0x00000000
        /*0070*/ 	.short	0x0005
        /*0072*/ 	.short	0x0028
        /*0074*/ 	.byte	0x00, 0xf4, 0x21, 0x00


	//----- nvinfo : EIATTR_KPARAM_INFO
	.align		4
.L_23:
        /*0078*/ 	.byte	0x04, 0x17
        /*007a*/ 	.short	(.L_25 - .L_24)
.L_24:
        /*007c*/ 	.word	0x00000000
        /*0080*/ 	.short	0x0004
        /*0082*/ 	.short	0x0020
        /*0084*/ 	.byte	0x00, 0xf4, 0x21, 0x00


	//----- nvinfo : EIATTR_KPARAM_INFO
	.align		4
.L_25:
        /*0088*/ 	.byte	0x04, 0x17
        /*008a*/ 	.short	(.L_27 - .L_26)
.L_26:
        /*008c*/ 	.word	0x00000000
        /*0090*/ 	.short	0x0003
        /*0092*/ 	.short	0x0018
        /*0094*/ 	.byte	0x00, 0xf4, 0x21, 0x00


	//----- nvinfo : EIATTR_KPARAM_INFO
	.align		4
.L_27:
        /*0098*/ 	.byte	0x04, 0x17
        /*009a*/ 	.short	(.L_29 - .L_28)
.L_28:
        /*009c*/ 	.word	0x00000000
        /*00a0*/ 	.short	0x0002
        /*00a2*/ 	.short	0x0010
        /*00a4*/ 	.byte	0x00, 0xf4, 0x21, 0x00


	//----- nvinfo : EIATTR_KPARAM_INFO
	.align		4
.L_29:
        /*00a8*/ 	.byte	0x04, 0x17
        /*00aa*/ 	.short	(.L_31 - .L_30)
.L_30:
        /*00ac*/ 	.word	0x00000000
        /*00b0*/ 	.short	0x0001
        /*00b2*/ 	.short	0x0008
        /*00b4*/ 	.byte	0x00, 0xf4, 0x21, 0x00


	//----- nvinfo : EIATTR_KPARAM_INFO
	.align		4
.L_31:
        /*00b8*/ 	.byte	0x04, 0x17
        /*00ba*/ 	.short	(.L_33 - .L_32)
.L_32:
        /*00bc*/ 	.word	0x00000000
        /*00c0*/ 	.short	0x0000
        /*00c2*/ 	.short	0x0000
        /*00c4*/ 	.byte	0x00, 0xf4, 0x21, 0x00


	//----- nvinfo : EIATTR_SPARSE_MMA_MASK
	.align		4
.L_33:
        /*00c8*/ 	.byte	0x03, 0x50
        /*00ca*/ 	.short	0x0000


	//----- nvinfo : EIATTR_MAXREG_COUNT
	.align		4
        /*00cc*/ 	.byte	0x03, 0x1b
        /*00ce*/ 	.short	0x00ff


	//----- nvinfo : EIATTR_EXIT_INSTR_OFFSETS
	.align		4
        /*00d0*/ 	.byte	0x04, 0x1c
        /*00d2*/ 	.short	(.L_35 - .L_34)


	//   ....[0]....
.L_34:
        /*00d4*/ 	.word	0x00000710


	//----- nvinfo : EIATTR_REQNTID
	.align		4
.L_35:
        /*00d8*/ 	.byte	0x04, 0x10
        /*00da*/ 	.short	(.L_37 - .L_36)
.L_36:
        /*00dc*/ 	.word	0x00000080
        /*00e0*/ 	.word	0x00000001
        /*00e4*/ 	.word	0x00000001


	//----- nvinfo : EIATTR_CBANK_PARAM_SIZE
	.align		4
.L_37:
        /*00e8*/ 	.byte	0x03, 0x19
        /*00ea*/ 	.short	0x005c


	//----- nvinfo : EIATTR_PARAM_CBANK
	.align		4
        /*00ec*/ 	.byte	0x04, 0x0a
        /*00ee*/ 	.short	(.L_39 - .L_38)
	.align		4
.L_38:
        /*00f0*/ 	.word	index@(.nv.constant0.triton_poi_fused__unsafe_index_add_convolution_mul_sigmoid_sub_71)
        /*00f4*/ 	.short	0x0210
        /*00f6*/ 	.short	0x005c


	//----- nvinfo : EIATTR_SW_WAR
	.align		4
.L_39:
        /*00f8*/ 	.byte	0x04, 0x36
        /*00fa*/ 	.short	(.L_41 - .L_40)
.L_40:
        /*00fc*/ 	.word	0x00000008
.L_41:


//--------------------- .nv.callgraph             --------------------------
	.section	.nv.callgraph,"",@"SHT_CUDA_CALLGRAPH"
	.align	4
	.sectionentsize	8
	.align		4
        /*0000*/ 	.word	0x00000000
	.align		4
        /*0004*/ 	.word	0xffffffff
	.align		4
        /*0008*/ 	.word	0x00000000
	.align		4
        /*000c*/ 	.word	0xfffffffe
	.align		4
        /*0010*/ 	.word	0x00000000
	.align		4
        /*0014*/ 	.word	0xfffffffd
	.align		4
        /*0018*/ 	.word	0x00000000
	.align		4
        /*001c*/ 	.word	0xfffffffc


//--------------------- .text.triton_poi_fused__unsafe_index_add_convolution_mul_sigmoid_sub_71 --------------------------
	.section	.text.triton_poi_fused__unsafe_index_add_convolution_mul_sigmoid_sub_71,"ax",@progbits
	.align	128
        .global         triton_poi_fused__unsafe_index_add_convolution_mul_sigmoid_sub_71
        .type           triton_poi_fused__unsafe_index_add_convolution_mul_sigmoid_sub_71,@function
        .size           triton_poi_fused__unsafe_index_add_convolution_mul_sigmoid_sub_71,(.L_x_1 - triton_poi_fused__unsafe_index_add_convolution_mul_sigmoid_sub_71)
        .other          triton_poi_fused__unsafe_index_add_convolution_mul_sigmoid_sub_71,@"STO_CUDA_ENTRY STV_DEFAULT"
triton_poi_fused__unsafe_index_add_convolution_mul_sigmoid_sub_71:
.text.triton_poi_fused__unsafe_index_add_convolution_mul_sigmoid_sub_71:
[----:B------:R-:W-:Y:S01]  /*0000*/  LDC R1, c[0x0][0x28] ;  /* 0x00000a00ff017b82 */ /* 0x000fe20000000800 */
[----:B------:R-:W1:Y:S07]  /*0010*/  S2R R3, SR_TID.X ;  /* 0x0000000000037919 */ /* 0x000e6e0000002100 */
[----:B------:R-:W2:Y:S01]  /*0020*/  LDC.64 R14, c[0x0][0x210] ;  /* 0x00008400ff0e7b82 */ /* 0x000ea20000000a00 */
[----:B------:R-:W-:Y:S01]  /*0030*/  ULDC.64 UR4, c[0x0][0x208] ;  /* 0x0000820000047ab9 */ /* 0x000fe20000000a00 */
[----:B------:R-:W-:Y:S01]  /*0040*/  ULDC.64 UR6, c[0x0][0x220] ;  /* 0x0000880000067ab9 */ /* 0x000fe20000000a00 */
[----:B------:R-:W3:Y:S05]  /*0050*/  S2R R6, SR_CTAID.X ;  /* 0x0000000000067919 */ /* 0x000eea0000002500 */
[----:B------:R-:W4:Y:S08]  /*0060*/  LDC.64 R12, c[0x0][0x240] ;  /* 0x00009000ff0c7b82 */ /* 0x000f300000000a00 */
[----:B------:R-:W5:Y:S08]  /*0070*/  LDC.64 R4, c[0x0][0x218] ;  /* 0x00008600ff047b82 */ /* 0x000f700000000a00 */
[----:B------:R-:W5:Y:S01]  /*0080*/  LDC.64 R10, c[0x0][0x230] ;  /* 0x00008c00ff0a7b82 */ /* 0x000f620000000a00 */
[----:B-1----:R-:W-:-:S05]  /*0090*/  LOP3.LUT R3, R3, 0x7f, RZ, 0xc0, !PT ;  /* 0x0000007f03037812 */ /* 0x002fca00078ec0ff */
[----:B---3--:R-:W-:-:S05]  /*00a0*/  IMAD R0, R6, 0x80, R3 ;  /* 0x0000008006007824 */ /* 0x008fca00078e0203 */
[----:B------:R-:W-:-:S04]  /*00b0*/  SHF.R.S32.HI R3, RZ, 0x1f, R0 ;  /* 0x0000001fff037819 */ /* 0x000fc80000011400 */
[----:B------:R-:W-:-:S04]  /*00c0*/  LEA.HI R3, R3, R0, RZ, 0x6 ;  /* 0x0000000003037211 */ /* 0x000fc800078f30ff */
[----:B------:R-:W-:Y:S02]  /*00d0*/  SHF.R.S32.HI R2, RZ, 0x6, R3 ;  /* 0x00000006ff027819 */ /* 0x000fe40000011403 */
[----:B------:R-:W-:Y:S02]  /*00e0*/  LOP3.LUT R3, R3, 0xffffffc0, RZ, 0xc0, !PT ;  /* 0xffffffc003037812 */ /* 0x000fe400078ec0ff */
[----:B------:R-:W-:Y:S02]  /*00f0*/  LEA.HI R7, R2, R2, RZ, 0x6 ;  /* 0x0000000202077211 */ /* 0x000fe400078f30ff */
[----:B------:R-:W-:Y:S02]  /*0100*/  IADD3 R3, R0, -R3, RZ ;  /* 0x8000000300037210 */ /* 0x000fe40007ffe0ff */
[----:B------:R-:W-:-:S05]  /*0110*/  LOP3.LUT R7, R7, 0xffffffc0, RZ, 0xc0, !PT ;  /* 0xffffffc007077812 */ /* 0x000fca00078ec0ff */
[----:B------:R-:W-:-:S04]  /*0120*/  IMAD.IADD R2, R2, 0x1, -R7 ;  /* 0x0000000102027824 */ /* 0x000fc800078e0a07 */
[----:B--2---:R-:W-:-:S05]  /*0130*/  IMAD.WIDE R14, R2, 0x8, R14 ;  /* 0x00000008020e7825 */ /* 0x004fca00078e020e */
[----:B------:R-:W2:Y:S01]  /*0140*/  LDG.E.EL.64 R8, desc[UR4][R14.64] ;  /* 0x000000040e087981 */ /* 0x000ea2000c2e1b00 */
[----:B----4-:R-:W-:-:S04]  /*0150*/  IMAD.WIDE R16, R2, 0x8, R12 ;  /* 0x0000000802107825 */ /* 0x010fc800078e020c */
[C---:B-----5:R-:W-:Y:S02]  /*0160*/  IMAD.WIDE R12, R3.reuse, 0x8, R4 ;  /* 0x00000008030c7825 */ /* 0x060fe400078e0204 */
[----:B------:R-:W3:Y:S02]  /*0170*/  LDG.E.EL.64 R4, desc[UR4][R16.64] ;  /* 0x0000000410047981 */ /* 0x000ee4000c2e1b00 */
[----:B0-----:R-:W-:Y:S02]  /*0180*/  IMAD.WIDE R10, R3, 0x8, R10 ;  /* 0x00000008030a7825 */ /* 0x001fe400078e020a */
[----:B------:R-:W4:Y:S04]  /*0190*/  LDG.E.EL.64 R12, desc[UR4][R12.64] ;  /* 0x000000040c0c7981 */ /* 0x000f28000c2e1b00 */
[----:B------:R-:W5:Y:S01]  /*01a0*/  LDG.E.EL.64 R10, desc[UR4][R10.64] ;  /* 0x000000040a0a7981 */ /* 0x000f62000c2e1b00 */
[----:B--2---:R-:W-:-:S04]  /*01b0*/  SHF.R.U32.HI R7, RZ, 0x1b, R9 ;  /* 0x0000001bff077819 */ /* 0x004fc80000011609 */
[----:B------:R-:W-:-:S04]  /*01c0*/  LOP3.LUT R7, R7, 0x10, RZ, 0xc0, !PT ;  /* 0x0000001007077812 */ /* 0x000fc800078ec0ff */
[----:B------:R-:W-:Y:S02]  /*01d0*/  IADD3 R8, P0, R8, R7, RZ ;  /* 0x0000000708087210 */ /* 0x000fe40007f1e0ff */
[----:B---3--:R-:W-:Y:S02]  /*01e0*/  SHF.R.U32.HI R7, RZ, 0x1b, R5 ;  /* 0x0000001bff077819 */ /* 0x008fe40000011605 */
[C---:B----4-:R-:W-:Y:S01]  /*01f0*/  LEA R19, P1, R12.reuse, UR6, 0x2 ;  /* 0x000000060c137c11 */ /* 0x050fe2000f8210ff */
[----:B------:R-:W-:Y:S01]  /*0200*/  IMAD.X R15, RZ, RZ, R9, P0 ;  /* 0x000000ffff0f7224 */ /* 0x000fe200000e0609 */
[----:B------:R-:W-:Y:S02]  /*0210*/  LOP3.LUT R7, R7, 0x10, RZ, 0xc0, !PT ;  /* 0x0000001007077812 */ /* 0x000fe400078ec0ff */
[--C-:B------:R-:W-:Y:S02]  /*0220*/  SHF.R.U32.HI R14, RZ, 0x19, R13.reuse ;  /* 0x00000019ff0e7819 */ /* 0x100fe4000001160d */
[----:B------:R-:W-:-:S02]  /*0230*/  LEA.HI.X R9, R12, UR7, R13, 0x2, P1 ;  /* 0x000000070c097c11 */ /* 0x000fc400088f140d */
[----:B-----5:R-:W-:Y:S02]  /*0240*/  SHF.R.U32.HI R20, RZ, 0x19, R11 ;  /* 0x00000019ff147819 */ /* 0x020fe4000001160b */
[----:B------:R-:W-:Y:S02]  /*0250*/  IADD3 R12, P2, R4, R7, RZ ;  /* 0x00000007040c7210 */ /* 0x000fe40007f5e0ff */
[----:B------:R-:W-:Y:S02]  /*0260*/  SHF.R.S32.HI R13, RZ, 0x18, R6 ;  /* 0x00000018ff0d7819 */ /* 0x000fe40000011406 */
[----:B------:R-:W-:Y:S01]  /*0270*/  LOP3.LUT R14, R14, 0x40, RZ, 0xc0, !PT ;  /* 0x000000400e0e7812 */ /* 0x000fe200078ec0ff */
[----:B------:R-:W-:Y:S01]  /*0280*/  IMAD.X R17, RZ, RZ, R5, P2 ;  /* 0x000000ffff117224 */ /* 0x000fe200010e0605 */
[----:B------:R-:W-:Y:S01]  /*0290*/  LEA R7, P0, R10, UR6, 0x2 ;  /* 0x000000060a077c11 */ /* 0x000fe2000f8010ff */
[----:B------:R-:W0:Y:S01]  /*02a0*/  LDC.64 R4, c[0x0][0x228] ;  /* 0x00008a00ff047b82 */ /* 0x000e220000000a00 */
[----:B------:R-:W-:-:S02]  /*02b0*/  LOP3.LUT R20, R20, 0x40, RZ, 0xc0, !PT ;  /* 0x0000004014147812 */ /* 0x000fc400078ec0ff */
[----:B------:R-:W-:Y:S02]  /*02c0*/  SGXT R13, R13, 0x1 ;  /* 0x000000010d0d781a */ /* 0x000fe40000000200 */
[----:B------:R-:W-:Y:S02]  /*02d0*/  IADD3 R14, P1, R14, R19, RZ ;  /* 0x000000130e0e7210 */ /* 0x000fe40007f3e0ff */
[----:B------:R-:W-:Y:S02]  /*02e0*/  LEA.HI.X R10, R10, UR7, R11, 0x2, P0 ;  /* 0x000000070a0a7c11 */ /* 0x000fe400080f140b */
[----:B------:R-:W-:Y:S01]  /*02f0*/  IADD3 R20, P0, R20, R7, RZ ;  /* 0x0000000714147210 */ /* 0x000fe20007f1e0ff */
[----:B------:R-:W-:Y:S01]  /*0300*/  IMAD.X R21, RZ, RZ, R9, P1 ;  /* 0x000000ffff157224 */ /* 0x000fe200008e0609 */
[----:B------:R-:W-:Y:S01]  /*0310*/  SHF.L.U32 R19, R8, 0x6, RZ ;  /* 0x0000000608137819 */ /* 0x000fe200000006ff */
[----:B------:R-:W1:Y:S01]  /*0320*/  LDC.64 R6, c[0x0][0x238] ;  /* 0x00008e00ff067b82 */ /* 0x000e620000000a00 */
[----:B------:R-:W-:-:S02]  /*0330*/  LEA.HI R13, R13, R0, RZ, 0xc ;  /* 0x000000000d0d7211 */ /* 0x000fc400078f60ff */
[----:B------:R-:W-:Y:S01]  /*0340*/  SHF.L.U64.HI R11, R8, 0x6, R15 ;  /* 0x00000006080b7819 */ /* 0x000fe2000001020f */
[C---:B------:R-:W-:Y:S01]  /*0350*/  IMAD.SHL.U32 R15, R12.reuse, 0x40, RZ ;  /* 0x000000400c0f7824 */ /* 0x040fe200078e00ff */
[----:B------:R-:W-:Y:S02]  /*0360*/  SHF.L.U64.HI R18, R12, 0x6, R17 ;  /* 0x000000060c127819 */ /* 0x000fe40000010211 */
[----:B------:R-:W-:Y:S02]  /*0370*/  IADD3.X R9, RZ, R10, RZ, P0, !PT ;  /* 0x0000000aff097210 */ /* 0x000fe400007fe4ff */
[----:B------:R-:W-:Y:S02]  /*0380*/  IADD3 R16, P1, R19, R14, RZ ;  /* 0x0000000e13107210 */ /* 0x000fe40007f3e0ff */
[----:B------:R-:W-:Y:S01]  /*0390*/  IADD3 R12, P2, R20, R19, RZ ;  /* 0x00000013140c7210 */ /* 0x000fe20007f5e0ff */
[----:B0-----:R-:W2:Y:S01]  /*03a0*/  LDG.E R4, desc[UR4][R4.64] ;  /* 0x0000000404047981 */ /* 0x001ea2000c1e1900 */
[----:B------:R-:W-:Y:S01]  /*03b0*/  SHF.R.S32.HI R10, RZ, 0xc, R13 ;  /* 0x0000000cff0a7819 */ /* 0x000fe2000001140d */
[----:B------:R-:W-:Y:S01]  /*03c0*/  IMAD.X R17, R11, 0x1, R21, P1 ;  /* 0x000000010b117824 */ /* 0x000fe200008e0615 */
[----:B------:R-:W-:Y:S01]  /*03d0*/  IADD3 R14, P3, R15, R14, RZ ;  /* 0x0000000e0f0e7210 */ /* 0x000fe20007f7e0ff */
[----:B------:R-:W-:Y:S01]  /*03e0*/  IMAD.X R13, R9, 0x1, R11, P2 ;  /* 0x00000001090d7824 */ /* 0x000fe200010e060b */
[----:B------:R-:W-:Y:S01]  /*03f0*/  IADD3 R8, P4, R15, R20, RZ ;  /* 0x000000140f087210 */ /* 0x000fe20007f9e0ff */
[----:B------:R-:W-:Y:S01]  /*0400*/  IMAD.SHL.U32 R19, R10, 0x100, RZ ;  /* 0x000001000a137824 */ /* 0x000fe200078e00ff */
[----:B------:R-:W-:Y:S01]  /*0410*/  IADD3.X R15, R18, R21, RZ, P3, !PT ;  /* 0x00000015120f7210 */ /* 0x000fe20001ffe4ff */
[----:B------:R-:W0:Y:S01]  /*0420*/  LDC.64 R10, c[0x0][0x248] ;  /* 0x00009200ff0a7b82 */ /* 0x000e220000000a00 */
[----:B------:R-:W-:Y:S01]  /*0430*/  IADD3.X R9, R18, R9, RZ, P4, !PT ;  /* 0x0000000912097210 */ /* 0x000fe200027fe4ff */
[----:B------:R-:W-:-:S04]  /*0440*/  IMAD.WIDE R16, R19, 0x4, R16 ;  /* 0x0000000413107825 */ /* 0x000fc800078e0210 */
[C---:B------:R-:W-:Y:S02]  /*0450*/  IMAD.WIDE R14, R19.reuse, 0x4, R14 ;  /* 0x00000004130e7825 */ /* 0x040fe400078e020e */
[----:B------:R-:W2:Y:S02]  /*0460*/  LDG.E.EL R17, desc[UR4][R16.64] ;  /* 0x0000000410117981 */ /* 0x000ea4000c2e1900 */
[C---:B------:R-:W-:Y:S02]  /*0470*/  IMAD.WIDE R12, R19.reuse, 0x4, R12 ;  /* 0x00000004130c7825 */ /* 0x040fe400078e020c */
[----:B------:R-:W3:Y:S02]  /*0480*/  LDG.E.EL R15, desc[UR4][R14.64] ;  /* 0x000000040e0f7981 */ /* 0x000ee4000c2e1900 */
[----:B------:R-:W-:Y:S02]  /*0490*/  IMAD.WIDE R8, R19, 0x4, R8 ;  /* 0x0000000413087825 */ /* 0x000fe400078e0208 */
[----:B------:R4:W5:Y:S02]  /*04a0*/  LDG.E.EL R13, desc[UR4][R12.64] ;  /* 0x000000040c0d7981 */ /* 0x000964000c2e1900 */
[----:B-1----:R-:W-:-:S02]  /*04b0*/  IMAD.WIDE R6, R3, 0x4, R6 ;  /* 0x0000000403067825 */ /* 0x002fc400078e0206 */
[----:B------:R-:W5:Y:S04]  /*04c0*/  LDG.E.EL R9, desc[UR4][R8.64] ;  /* 0x0000000408097981 */ /* 0x000f68000c2e1900 */
[----:B------:R-:W5:Y:S01]  /*04d0*/  LDG.E.EL R6, desc[UR4][R6.64] ;  /* 0x0000000406067981 */ /* 0x000f62000c2e1900 */
[----:B0-----:R-:W-:-:S05]  /*04e0*/  IMAD.WIDE R10, R2, 0x4, R10 ;  /* 0x00000004020a7825 */ /* 0x001fca00078e020a */
[----:B------:R-:W5:Y:S01]  /*04f0*/  LDG.E.EL R2, desc[UR4][R10.64] ;  /* 0x000000040a027981 */ /* 0x000f62000c2e1900 */
[----:B----4-:R-:W-:Y:S01]  /*0500*/  HFMA2.MMA R12, -RZ, RZ, 1.625, 0 ;  /* 0x3e800000ff0c7435 */ /* 0x010fe200000001ff */
[C---:B--2---:R-:W-:Y:S01]  /*0510*/  FADD R3, R4.reuse, R17 ;  /* 0x0000001104037221 */ /* 0x044fe20000000000 */
[C---:B---3--:R-:W-:Y:S01]  /*0520*/  FADD R19, R4.reuse, R15 ;  /* 0x0000000f04137221 */ /* 0x048fe20000000000 */
[C---:B-----5:R-:W-:Y:S01]  /*0530*/  FADD R16, R4.reuse, R13 ;  /* 0x0000000d04107221 */ /* 0x060fe20000000000 */
[----:B------:R-:W-:-:S03]  /*0540*/  FADD R4, R4, R9 ;  /* 0x0000000904047221 */ /* 0x000fc60000000000 */
[----:B------:R-:W-:Y:S01]  /*0550*/  FADD R16, -R3, R16 ;  /* 0x0000001003107221 */ /* 0x000fe20000000100 */
[----:B------:R-:W0:Y:S01]  /*0560*/  LDC.64 R8, c[0x0][0x258] ;  /* 0x00009600ff087b82 */ /* 0x000e220000000a00 */
[----:B------:R-:W-:Y:S02]  /*0570*/  FADD R4, -R19, R4 ;  /* 0x0000000413047221 */ /* 0x000fe40000000100 */
[C---:B------:R-:W-:Y:S02]  /*0580*/  FFMA R3, R6.reuse, R16, R3 ;  /* 0x0000001006037223 */ /* 0x040fe40000000003 */
[----:B------:R-:W-:-:S03]  /*0590*/  FFMA R4, R6, R4, R19 ;  /* 0x0000000406047223 */ /* 0x000fc60000000013 */
[----:B------:R-:W1:Y:S01]  /*05a0*/  LDC.64 R6, c[0x0][0x250] ;  /* 0x00009400ff067b82 */ /* 0x000e620000000a00 */
[----:B------:R-:W-:-:S04]  /*05b0*/  FADD R13, -R3, R4 ;  /* 0x00000004030d7221 */ /* 0x000fc80000000100 */
[----:B------:R-:W-:-:S04]  /*05c0*/  FFMA R4, R2, R13, R3 ;  /* 0x0000000d02047223 */ /* 0x000fc80000000003 */
[----:B------:R-:W-:-:S04]  /*05d0*/  FADD R4, RZ, -R4 ;  /* 0x80000004ff047221 */ /* 0x000fc80000000000 */
[----:B------:R-:W-:-:S05]  /*05e0*/  FMUL R10, R4, 1.4426950216293334961 ;  /* 0x3fb8aa3b040a7820 */ /* 0x000fca0000400000 */
[----:B------:R-:W-:-:S13]  /*05f0*/  FSETP.GEU.AND P0, PT, R10, -126, PT ;  /* 0xc2fc00000a00780b */ /* 0x000fda0003f0e000 */
[----:B------:R-:W-:-:S04]  /*0600*/  @!P0 FMUL R10, R10, 0.5 ;  /* 0x3f0000000a0a8820 */ /* 0x000fc80000400000 */
[----:B------:R-:W2:Y:S02]  /*0610*/  MUFU.EX2 R4, R10 ;  /* 0x0000000a00047308 */ /* 0x000ea40000000800 */
[----:B--2---:R-:W-:-:S04]  /*0620*/  @!P0 FMUL R4, R4, R4 ;  /* 0x0000000404048220 */ /* 0x004fc80000400000 */
[----:B------:R-:W-:Y:S02]  /*0630*/  FADD R11, R4, 1 ;  /* 0x3f800000040b7421 */ /* 0x000fe40000000000 */
[----:B------:R-:W2:Y:S03]  /*0640*/  LDC.64 R4, c[0x0][0x260] ;  /* 0x00009800ff047b82 */ /* 0x000ea60000000a00 */
[----:B------:R-:W-:-:S13]  /*0650*/  FSETP.GT.AND P0, PT, R11, 8.50705917302346158658e+37, PT ;  /* 0x7e8000000b00780b */ /* 0x000fda0003f04000 */
[----:B------:R-:W-:-:S06]  /*0660*/  @P0 FMUL R11, R11, 0.25 ;  /* 0x3e8000000b0b0820 */ /* 0x000fcc0000400000 */
[----:B------:R-:W3:Y:S01]  /*0670*/  MUFU.RCP R11, R11 ;  /* 0x0000000b000b7308 */ /* 0x000ee20000001000 */
[----:B------:R-:W-:Y:S01]  /*0680*/  FSEL R12, R12, 1, P0 ;  /* 0x3f8000000c0c7808 */ /* 0x000fe20000000000 */
[----:B-1----:R-:W-:-:S04]  /*0690*/  IMAD.WIDE R6, R0, 0x4, R6 ;  /* 0x0000000400067825 */ /* 0x002fc800078e0206 */
[----:B------:R-:W-:Y:S01]  /*06a0*/  FMUL R13, R2, R13 ;  /* 0x0000000d020d7220 */ /* 0x000fe20000400000 */
[C---:B0-----:R-:W-:Y:S01]  /*06b0*/  IMAD.WIDE R8, R0.reuse, 0x4, R8 ;  /* 0x0000000400087825 */ /* 0x041fe200078e0208 */
[----:B------:R-:W-:Y:S03]  /*06c0*/  STG.E desc[UR4][R6.64], R3 ;  /* 0x0000000306007986 */ /* 0x000fe6000c101904 */
[----:B--2---:R-:W-:Y:S01]  /*06d0*/  IMAD.WIDE R4, R0, 0x4, R4 ;  /* 0x0000000400047825 */ /* 0x004fe200078e0204 */
[----:B------:R-:W-:Y:S03]  /*06e0*/  STG.E desc[UR4][R8.64], R13 ;  /* 0x0000000d08007986 */ /* 0x000fe6000c101904 */
[----:B---3--:R-:W-:-:S05]  /*06f0*/  FMUL R15, R11, R12 ;  /* 0x0000000c0b0f7220 */ /* 0x008fca0000400000 */
[----:B------:R-:W-:Y:S01]  /*0700*/  STG.E desc[UR4][R4.64], R15 ;  /* 0x0000000f04007986 */ /* 0x000fe2000c101904 */
[----:B------:R-:W-:Y:S05]  /*0710*/  EXIT ;  /* 0x000000000000794d */ /* 0x000fea0003800000 */
.L_x_0:
[----:B------:R-:W-:-:S00]  /*0720*/  BRA `(.L_x_0) ;  /* 0xfffffffc00fc7947 */ /* 0x000fc0000383ffff */
[----:B------:R-:W-:-:S00]  /*0730*/  NOP ;  /* 0x0000000000007918 */ /* 0x000fc00000000000 */
        /* <DEDUP_REMOVED lines=12> */
.L_x_1:


//--------------------- .nv.constant0.triton_poi_fused__unsafe_index_add_convolution_mul_sigmoid_sub_71 --------------------------
	.section	.nv.constant0.triton_poi_fused__unsafe_index_add_convolution_mul_sigmoid_sub_71,"a",@progbits
	.sectionflags	@""
	.align	4
.nv.constant0.triton_poi_fused__unsafe_index_add_convolution_mul_sigmoid_sub_71:
	.zero		620
